	.headerflags	@"EF_CUDA_TEXMODE_UNIFIED EF_CUDA_64BIT_ADDRESS EF_CUDA_ACCELERATORS EF_CUDA_SM90 EF_CUDA_VIRTUAL_SM(EF_CUDA_SM90)"
	.elftype	@"ET_EXEC"


//--------------------- .nv.info                  --------------------------
	.section	.nv.info,"",@"SHT_CUDA_INFO"
	.align	4


	//----- nvinfo : EIATTR_REGCOUNT
	.align		4
        /*0000*/ 	.byte	0x04, 0x2f
        /*0002*/ 	.short	(.L_1 - .L_0)
	.align		4
.L_0:
        /*0004*/ 	.word	index@(triton_poi_fused_add_1)
        /*0008*/ 	.word	0x0000000e


	//----- nvinfo : EIATTR_MIN_STACK_SIZE
	.align		4
.L_1:
        /*000c*/ 	.byte	0x04, 0x12
        /*000e*/ 	.short	(.L_3 - .L_2)
	.align		4
.L_2:
        /*0010*/ 	.word	index@(triton_poi_fused_add_1)
        /*0014*/ 	.word	0x00000000


	//----- nvinfo : EIATTR_FRAME_SIZE
	.align		4
.L_3:
        /*0018*/ 	.byte	0x04, 0x11
        /*001a*/ 	.short	(.L_5 - .L_4)
	.align		4
.L_4:
        /*001c*/ 	.word	index@(triton_poi_fused_add_1)
        /*0020*/ 	.word	0x00000000


	//----- nvinfo : EIATTR_MIN_STACK_SIZE
	.align		4
.L_5:
        /*0024*/ 	.byte	0x04, 0x12
        /*0026*/ 	.short	(.L_7 - .L_6)
	.align		4
.L_6:
        /*0028*/ 	.word	index@(triton_poi_fused_add_1)
        /*002c*/ 	.word	0x00000000
.L_7:


//--------------------- .nv.info.triton_poi_fused_add_1 --------------------------
	.section	.nv.info.triton_poi_fused_add_1,"",@"SHT_CUDA_INFO"
	.sectionflags	@""
	.align	4


	//----- nvinfo : EIATTR_CUDA_API_VERSION
	.align		4
        /*0000*/ 	.byte	0x04, 0x37
        /*0002*/ 	.short	(.L_9 - .L_8)
.L_8:
        /*0004*/ 	.word	0x0000007c


	//----- nvinfo : EIATTR_KPARAM_INFO
	.align		4
.L_9:
        /*0008*/ 	.byte	0x04, 0x17
        /*000a*/ 	.short	(.L_11 - .L_10)
.L_10:
        /*000c*/ 	.word	0x00000000
        /*0010*/ 	.short	0x0002
        /*0012*/ 	.short	0x0010
        /*0014*/ 	.byte	0x00, 0xf0, 0x11, 0x00


	//----- nvinfo : EIATTR_KPARAM_INFO
	.align		4
.L_11:
        /*0018*/ 	.byte	0x04, 0x17
        /*001a*/ 	.short	(.L_13 - .L_12)
.L_12:
        /*001c*/ 	.word	0x00000000
        /*0020*/ 	.short	0x0001
        /*0022*/ 	.short	0x0008
        /*0024*/ 	.byte	0x00, 0xf4, 0x21, 0x00


	//----- nvinfo : EIATTR_KPARAM_INFO
	.align		4
.L_13:
        /*0028*/ 	.byte	0x04, 0x17
        /*002a*/ 	.short	(.L_15 - .L_14)
.L_14:
        /*002c*/ 	.word	0x00000000
        /*0030*/ 	.short	0x0000
        /*0032*/ 	.short	0x0000
        /*0034*/ 	.byte	0x00, 0xf4, 0x21, 0x00


	//----- nvinfo : EIATTR_SPARSE_MMA_MASK
	.align		4
.L_15:
        /*0038*/ 	.byte	0x03, 0x50
        /*003a*/ 	.short	0x0000


	//----- nvinfo : EIATTR_MAXREG_COUNT
	.align		4
        /*003c*/ 	.byte	0x03, 0x1b
        /*003e*/ 	.short	0x00ff


	//----- nvinfo : EIATTR_EXIT_INSTR_OFFSETS
	.align		4
        /*0040*/ 	.byte	0x04, 0x1c
        /*0042*/ 	.short	(.L_17 - .L_16)


	//   ....[0]....
.L_16:
        /*0044*/ 	.word	0x00000220


	//   ....[1]....
        /*0048*/ 	.word	0x00000240


	//----- nvinfo : EIATTR_REQNTID
	.align		4
.L_17:
        /*004c*/ 	.byte	0x04, 0x10
        /*004e*/ 	.short	(.L_19 - .L_18)
.L_18:
        /*0050*/ 	.word	0x00000080
        /*0054*/ 	.word	0x00000001
        /*0058*/ 	.word	0x00000001


	//----- nvinfo : EIATTR_CBANK_PARAM_SIZE
	.align		4
.L_19:
        /*005c*/ 	.byte	0x03, 0x19
        /*005e*/ 	.short	0x0014


	//----- nvinfo : EIATTR_PARAM_CBANK
	.align		4
        /*0060*/ 	.byte	0x04, 0x0a
        /*0062*/ 	.short	(.L_21 - .L_20)
	.align		4
.L_20:
        /*0064*/ 	.word	index@(.nv.constant0.triton_poi_fused_add_1)
        /*0068*/ 	.short	0x0210
        /*006a*/ 	.short	0x0014


	//----- nvinfo : EIATTR_SW_WAR
	.align		4
.L_21:
        /*006c*/ 	.byte	0x04, 0x36
        /*006e*/ 	.short	(.L_23 - .L_22)
.L_22:
        /*0070*/ 	.word	0x00000008
.L_23:


//--------------------- .nv.callgraph             --------------------------
	.section	.nv.callgraph,"",@"SHT_CUDA_CALLGRAPH"
	.align	4
	.sectionentsize	8
	.align		4
        /*0000*/ 	.word	0x00000000
	.align		4
        /*0004*/ 	.word	0xffffffff
	.align		4
        /*0008*/ 	.word	0x00000000
	.align		4
        /*000c*/ 	.word	0xfffffffe
	.align		4
        /*0010*/ 	.word	0x00000000
	.align		4
        /*0014*/ 	.word	0xfffffffd
	.align		4
        /*0018*/ 	.word	0x00000000
	.align		4
        /*001c*/ 	.word	0xfffffffc


//--------------------- .text.triton_poi_fused_add_1 --------------------------
	.section	.text.triton_poi_fused_add_1,"ax",@progbits
	.align	128
        .global         triton_poi_fused_add_1
        .type           triton_poi_fused_add_1,@function
        .size           triton_poi_fused_add_1,(.L_x_1 - triton_poi_fused_add_1)
        .other          triton_poi_fused_add_1,@"STO_CUDA_ENTRY STV_DEFAULT"
triton_poi_fused_add_1:
.text.triton_poi_fused_add_1:
[----:B------:R-:W0:Y:S02]  /*0000*/  LDC R1, c[0x0][0x28] ;  /* 0x00000a00ff017b82 */ /* 0x000e240000000800 */
[----:B------:R-:W1:Y:S01]  /*0010*/  S2R R0, SR_TID.X ;  /* 0x0000000000007919 */ /* 0x000e620000002100 */
[----:B------:R-:W2:Y:S01]  /*0020*/  LDC.64 R4, c[0x0][0x218] ;  /* 0x00008600ff047b82 */ /* 0x000ea20000000a00 */
[----:B------:R-:W-:Y:S01]  /*0030*/  ULDC.64 UR4, c[0x0][0x208] ;  /* 0x0000820000047ab9 */ /* 0x000fe20000000a00 */
[----:B------:R-:W3:Y:S06]  /*0040*/  S2R R9, SR_CTAID.X ;  /* 0x0000000000097919 */ /* 0x000eec0000002500 */
[----:B------:R-:W4:Y:S01]  /*0050*/  LDC.64 R2, c[0x0][0x210] ;  /* 0x00008400ff027b82 */ /* 0x000f220000000a00 */
[----:B-1----:R-:W-:-:S05]  /*0060*/  IMAD.SHL.U32 R0, R0, 0x2, RZ ;  /* 0x0000000200007824 */ /* 0x002fca00078e00ff */
[----:B------:R-:W-:-:S05]  /*0070*/  LOP3.LUT R0, R0, 0xfe, RZ, 0xc0, !PT ;  /* 0x000000fe00007812 */ /* 0x000fca00078ec0ff */
[----:B---3--:R-:W-:-:S04]  /*0080*/  IMAD R9, R9, 0x100, R0 ;  /* 0x0000010009097824 */ /* 0x008fc800078e0200 */
[C---:B------:R-:W-:Y:S01]  /*0090*/  IMAD.HI R6, R9.reuse, 0x51eb851f, RZ ;  /* 0x51eb851f09067827 */ /* 0x040fe200078e02ff */
[----:B------:R-:W-:Y:S02]  /*00a0*/  IADD3 R0, R9, 0x1, RZ ;  /* 0x0000000109007810 */ /* 0x000fe40007ffe0ff */
[C---:B------:R-:W-:Y:S01]  /*00b0*/  ISETP.GE.AND P0, PT, R9.reuse, 0x190, PT ;  /* 0x000001900900780c */ /* 0x040fe20003f06270 */
[----:B----4-:R-:W-:Y:S01]  /*00c0*/  IMAD.WIDE R2, R9, 0x4, R2 ;  /* 0x0000000409027825 */ /* 0x010fe200078e0202 */
[----:B------:R-:W-:Y:S02]  /*00d0*/  SHF.R.U32.HI R7, RZ, 0x1f, R6 ;  /* 0x0000001fff077819 */ /* 0x000fe40000011606 */
[----:B------:R-:W-:Y:S01]  /*00e0*/  CS2R R8, SRZ ;  /* 0x0000000000087805 */ /* 0x000fe2000001ff00 */
[----:B------:R-:W-:Y:S01]  /*00f0*/  IMAD.HI R0, R0, 0x51eb851f, RZ ;  /* 0x51eb851f00007827 */ /* 0x000fe200078e02ff */
[----:B------:R-:W-:-:S04]  /*0100*/  LEA.HI.SX32 R7, R6, R7, 0x1d ;  /* 0x0000000706077211 */ /* 0x000fc800078feaff */
[----:B------:R-:W-:-:S03]  /*0110*/  SHF.R.U32.HI R11, RZ, 0x1f, R0 ;  /* 0x0000001fff0b7819 */ /* 0x000fc60000011600 */
[----:B------:R-:W3:Y:S01]  /*0120*/  @!P0 LDG.E.64 R8, desc[UR4][R2.64] ;  /* 0x0000000402088981 */ /* 0x000ee2000c1e1b00 */
[----:B------:R-:W-:Y:S02]  /*0130*/  LEA.HI.SX32 R11, R0, R11, 0x1d ;  /* 0x0000000b000b7211 */ /* 0x000fe400078feaff */
[----:B------:R-:W-:Y:S02]  /*0140*/  LEA.HI R0, R7, R7, RZ, 0x2 ;  /* 0x0000000707007211 */ /* 0x000fe400078f10ff */
[----:B------:R-:W-:Y:S02]  /*0150*/  LEA.HI R6, R11, R11, RZ, 0x2 ;  /* 0x0000000b0b067211 */ /* 0x000fe400078f10ff */
[----:B------:R-:W-:Y:S02]  /*0160*/  LOP3.LUT R0, R0, 0xfffffffc, RZ, 0xc0, !PT ;  /* 0xfffffffc00007812 */ /* 0x000fe400078ec0ff */
[----:B------:R-:W-:-:S03]  /*0170*/  LOP3.LUT R6, R6, 0xfffffffc, RZ, 0xc0, !PT ;  /* 0xfffffffc06067812 */ /* 0x000fc600078ec0ff */
[----:B------:R-:W-:Y:S01]  /*0180*/  IMAD.IADD R7, R7, 0x1, -R0 ;  /* 0x0000000107077824 */ /* 0x000fe200078e0a00 */
[----:B------:R-:W-:Y:S01]  /*0190*/  IADD3 R11, R11, -R6, RZ ;  /* 0x800000060b0b7210 */ /* 0x000fe20007ffe0ff */
[----:B------:R-:W-:Y:S02]  /*01a0*/  HFMA2.MMA R0, -RZ, RZ, 0, 0 ;  /* 0x00000000ff007435 */ /* 0x000fe400000001ff */
[----:B--2---:R-:W-:-:S04]  /*01b0*/  IMAD.WIDE R6, R7, 0x4, R4 ;  /* 0x0000000407067825 */ /* 0x004fc800078e0204 */
[----:B------:R-:W-:-:S04]  /*01c0*/  IMAD.WIDE R4, R11, 0x4, R4 ;  /* 0x000000040b047825 */ /* 0x000fc800078e0204 */
[----:B------:R-:W-:Y:S01]  /*01d0*/  IMAD.MOV.U32 R11, RZ, RZ, RZ ;  /* 0x000000ffff0b7224 */ /* 0x000fe200078e00ff */
[----:B------:R-:W3:Y:S05]  /*01e0*/  @!P0 LDG.E.EL R0, desc[UR4][R4.64] ;  /* 0x0000000404008981 */ /* 0x000eea000c2e1900 */
[----:B------:R-:W2:Y:S01]  /*01f0*/  @!P0 LDG.E.EL R11, desc[UR4][R6.64] ;  /* 0x00000004060b8981 */ /* 0x000ea2000c2e1900 */
[----:B---3--:R-:W-:Y:S01]  /*0200*/  FADD R9, R0, R9 ;  /* 0x0000000900097221 */ /* 0x008fe20000000000 */
[----:B--2---:R-:W-:Y:S01]  /*0210*/  FADD R8, R11, R8 ;  /* 0x000000080b087221 */ /* 0x004fe20000000000 */
[----:B------:R-:W-:Y:S06]  /*0220*/  @P0 EXIT ;  /* 0x000000000000094d */ /* 0x000fec0003800000 */
[----:B------:R-:W-:Y:S01]  /*0230*/  STG.E.64 desc[UR4][R2.64], R8 ;  /* 0x0000000802007986 */ /* 0x000fe2000c101b04 */
[----:B------:R-:W-:Y:S05]  /*0240*/  EXIT ;  /* 0x000000000000794d */ /* 0x000fea0003800000 */
.L_x_0:
[----:B------:R-:W-:-:S00]  /*0250*/  BRA `(.L_x_0) ;  /* 0xfffffffc00fc7947 */ /* 0x000fc0000383ffff */
[----:B------:R-:W-:-:S00]  /*0260*/  NOP ;  /* 0x0000000000007918 */ /* 0x000fc00000000000 */
        /* <DEDUP_REMOVED lines=9> */
.L_x_1:


//--------------------- .nv.constant0.triton_poi_fused_add_1 --------------------------
	.section	.nv.constant0.triton_poi_fused_add_1,"a",@progbits
	.sectionflags	@""
	.align	4
.nv.constant0.triton_poi_fused_add_1:
	.zero		548
